//
// Generated by NVIDIA NVVM Compiler
//
// Compiler Build ID: CL-36424714
// Cuda compilation tools, release 13.0, V13.0.88
// Based on NVVM 20.0.0
//

.version 9.0
.target sm_100
.address_size 64

	// .globl	_Z15MatrixMulSharedPiS_S_i
// _ZZ15MatrixMulSharedPiS_S_iE7sharedM has been demoted
// _ZZ15MatrixMulSharedPiS_S_iE7sharedN has been demoted

.visible .entry _Z15MatrixMulSharedPiS_S_i(
	.param .u64 .ptr .align 1 _Z15MatrixMulSharedPiS_S_i_param_0,
	.param .u64 .ptr .align 1 _Z15MatrixMulSharedPiS_S_i_param_1,
	.param .u64 .ptr .align 1 _Z15MatrixMulSharedPiS_S_i_param_2,
	.param .u32 _Z15MatrixMulSharedPiS_S_i_param_3
)
{
	.reg .pred 	%p<8>;
	.reg .b32 	%r<173>;
	.reg .b64 	%rd<30>;
	// demoted variable
	.shared .align 4 .b8 _ZZ15MatrixMulSharedPiS_S_iE7sharedM[16];
	// demoted variable
	.shared .align 4 .b8 _ZZ15MatrixMulSharedPiS_S_iE7sharedN[16];
	ld.param.u64 	%rd4, [_Z15MatrixMulSharedPiS_S_i_param_0];
	ld.param.u64 	%rd5, [_Z15MatrixMulSharedPiS_S_i_param_1];
	ld.param.u32 	%r49, [_Z15MatrixMulSharedPiS_S_i_param_3];
	cvta.to.global.u64 	%rd1, %rd5;
	cvta.to.global.u64 	%rd2, %rd4;
	mov.u32 	%r51, %ctaid.x;
	mov.u32 	%r52, %ctaid.y;
	mov.u32 	%r1, %tid.x;
	mov.u32 	%r2, %tid.y;
	shl.b32 	%r53, %r52, 1;
	add.s32 	%r3, %r53, %r2;
	shl.b32 	%r4, %r51, 1;
	add.s32 	%r5, %r4, %r1;
	shr.u32 	%r54, %r49, 31;
	add.s32 	%r55, %r49, %r54;
	shr.s32 	%r6, %r55, 1;
	setp.lt.s32 	%p1, %r49, 2;
	mov.b32 	%r172, 0;
	@%p1 bra 	$L__BB0_9;
	mad.lo.s32 	%r7, %r49, %r3, %r1;
	shl.b32 	%r58, %r2, 3;
	mov.u32 	%r59, _ZZ15MatrixMulSharedPiS_S_iE7sharedM;
	add.s32 	%r8, %r59, %r58;
	shl.b32 	%r60, %r1, 2;
	add.s32 	%r9, %r8, %r60;
	mov.u32 	%r61, _ZZ15MatrixMulSharedPiS_S_iE7sharedN;
	add.s32 	%r62, %r61, %r58;
	add.s32 	%r10, %r62, %r60;
	add.s32 	%r63, %r6, -1;
	setp.lt.u32 	%p2, %r63, 3;
	mov.b32 	%r170, 0;
	mov.u32 	%r172, %r170;
	@%p2 bra 	$L__BB0_4;
	and.b32  	%r170, %r6, 1073741820;
	neg.s32 	%r164, %r170;
	mad.lo.s32 	%r66, %r2, %r49, %r1;
	add.s32 	%r163, %r66, %r4;
	shl.b32 	%r13, %r49, 3;
	add.s32 	%r67, %r2, 6;
	mad.lo.s32 	%r68, %r49, %r67, %r1;
	add.s32 	%r162, %r68, %r4;
	add.s32 	%r69, %r2, 4;
	mad.lo.s32 	%r70, %r49, %r69, %r1;
	add.s32 	%r161, %r70, %r4;
	add.s32 	%r71, %r2, 2;
	mad.lo.s32 	%r72, %r49, %r71, %r1;
	add.s32 	%r160, %r72, %r4;
	add.s32 	%r75, %r60, %r61;
	add.s32 	%r158, %r75, 12;
	add.s32 	%r78, %r58, %r59;
	add.s32 	%r157, %r78, 16;
	mov.b32 	%r172, 0;
	mov.u32 	%r159, %r7;
$L__BB0_3:
	.pragma "nounroll";
	mul.wide.s32 	%rd6, %r159, 4;
	add.s64 	%rd7, %rd2, %rd6;
	ld.global.u32 	%r79, [%rd7];
	st.shared.u32 	[%r9], %r79;
	mul.wide.u32 	%rd8, %r163, 4;
	add.s64 	%rd9, %rd1, %rd8;
	ld.global.u32 	%r80, [%rd9];
	st.shared.u32 	[%r10], %r80;
	bar.sync 	0;
	ld.shared.u32 	%r81, [%r157+-16];
	ld.shared.u32 	%r82, [%r158+-12];
	mad.lo.s32 	%r83, %r82, %r81, %r172;
	ld.shared.u32 	%r84, [%r157+-12];
	ld.shared.u32 	%r85, [%r158+-4];
	mad.lo.s32 	%r86, %r85, %r84, %r83;
	bar.sync 	0;
	ld.global.u32 	%r87, [%rd7+8];
	st.shared.u32 	[%r9], %r87;
	mul.wide.u32 	%rd10, %r160, 4;
	add.s64 	%rd11, %rd1, %rd10;
	ld.global.u32 	%r88, [%rd11];
	st.shared.u32 	[%r10], %r88;
	bar.sync 	0;
	ld.shared.u32 	%r89, [%r157+-8];
	ld.shared.u32 	%r90, [%r158+-8];
	mad.lo.s32 	%r91, %r90, %r89, %r86;
	ld.shared.u32 	%r92, [%r157+-4];
	ld.shared.u32 	%r93, [%r158];
	mad.lo.s32 	%r94, %r93, %r92, %r91;
	bar.sync 	0;
	ld.global.u32 	%r95, [%rd7+16];
	st.shared.u32 	[%r9], %r95;
	mul.wide.u32 	%rd12, %r161, 4;
	add.s64 	%rd13, %rd1, %rd12;
	ld.global.u32 	%r96, [%rd13];
	st.shared.u32 	[%r10], %r96;
	bar.sync 	0;
	ld.shared.u32 	%r97, [%r157];
	ld.shared.u32 	%r98, [%r158+-4];
	mad.lo.s32 	%r99, %r98, %r97, %r94;
	ld.shared.u32 	%r100, [%r157+4];
	ld.shared.u32 	%r101, [%r158+4];
	mad.lo.s32 	%r102, %r101, %r100, %r99;
	bar.sync 	0;
	ld.global.u32 	%r103, [%rd7+24];
	st.shared.u32 	[%r9], %r103;
	mul.wide.u32 	%rd14, %r162, 4;
	add.s64 	%rd15, %rd1, %rd14;
	ld.global.u32 	%r104, [%rd15];
	st.shared.u32 	[%r10], %r104;
	bar.sync 	0;
	ld.shared.u32 	%r105, [%r157+8];
	ld.shared.u32 	%r106, [%r158];
	mad.lo.s32 	%r107, %r106, %r105, %r102;
	ld.shared.u32 	%r108, [%r157+12];
	ld.shared.u32 	%r109, [%r158+8];
	mad.lo.s32 	%r172, %r109, %r108, %r107;
	bar.sync 	0;
	add.s32 	%r164, %r164, 4;
	add.s32 	%r163, %r163, %r13;
	add.s32 	%r162, %r162, %r13;
	add.s32 	%r161, %r161, %r13;
	add.s32 	%r160, %r160, %r13;
	add.s32 	%r159, %r159, 8;
	add.s32 	%r158, %r158, 16;
	add.s32 	%r157, %r157, 32;
	setp.ne.s32 	%p3, %r164, 0;
	@%p3 bra 	$L__BB0_3;
$L__BB0_4:
	and.b32  	%r41, %r6, 3;
	setp.eq.s32 	%p4, %r41, 0;
	@%p4 bra 	$L__BB0_9;
	setp.eq.s32 	%p5, %r41, 1;
	@%p5 bra 	$L__BB0_7;
	shl.b32 	%r111, %r170, 1;
	add.s32 	%r112, %r7, %r111;
	mul.wide.s32 	%rd16, %r112, 4;
	add.s64 	%rd17, %rd2, %rd16;
	ld.global.u32 	%r113, [%rd17];
	st.shared.u32 	[%r9], %r113;
	add.s32 	%r114, %r111, %r2;
	mad.lo.s32 	%r115, %r114, %r49, %r5;
	mul.wide.u32 	%rd18, %r115, 4;
	add.s64 	%rd19, %rd1, %rd18;
	ld.global.u32 	%r116, [%rd19];
	st.shared.u32 	[%r10], %r116;
	bar.sync 	0;
	add.s32 	%r117, %r170, %r1;
	shl.b32 	%r118, %r117, 2;
	mov.u32 	%r119, _ZZ15MatrixMulSharedPiS_S_iE7sharedN;
	add.s32 	%r120, %r119, %r118;
	shl.b32 	%r121, %r170, 3;
	add.s32 	%r122, %r8, %r121;
	ld.shared.u32 	%r123, [%r122];
	ld.shared.u32 	%r124, [%r120];
	mad.lo.s32 	%r125, %r124, %r123, %r172;
	ld.shared.u32 	%r126, [%r122+4];
	ld.shared.u32 	%r127, [%r120+8];
	mad.lo.s32 	%r128, %r127, %r126, %r125;
	bar.sync 	0;
	ld.global.u32 	%r129, [%rd17+8];
	st.shared.u32 	[%r9], %r129;
	add.s32 	%r130, %r114, 2;
	mad.lo.s32 	%r131, %r130, %r49, %r5;
	mul.wide.u32 	%rd20, %r131, 4;
	add.s64 	%rd21, %rd1, %rd20;
	ld.global.u32 	%r132, [%rd21];
	st.shared.u32 	[%r10], %r132;
	bar.sync 	0;
	ld.shared.u32 	%r133, [%r122+8];
	ld.shared.u32 	%r134, [%r120+4];
	mad.lo.s32 	%r135, %r134, %r133, %r128;
	ld.shared.u32 	%r136, [%r122+12];
	ld.shared.u32 	%r137, [%r120+12];
	mad.lo.s32 	%r172, %r137, %r136, %r135;
	bar.sync 	0;
	add.s32 	%r170, %r170, 2;
$L__BB0_7:
	and.b32  	%r138, %r6, 1;
	setp.eq.b32 	%p6, %r138, 1;
	not.pred 	%p7, %p6;
	@%p7 bra 	$L__BB0_9;
	shl.b32 	%r139, %r170, 1;
	add.s32 	%r140, %r7, %r139;
	mul.wide.s32 	%rd22, %r140, 4;
	add.s64 	%rd23, %rd2, %rd22;
	ld.global.u32 	%r141, [%rd23];
	st.shared.u32 	[%r9], %r141;
	add.s32 	%r142, %r139, %r2;
	mad.lo.s32 	%r143, %r142, %r49, %r5;
	mul.wide.u32 	%rd24, %r143, 4;
	add.s64 	%rd25, %rd1, %rd24;
	ld.global.u32 	%r144, [%rd25];
	st.shared.u32 	[%r10], %r144;
	bar.sync 	0;
	add.s32 	%r145, %r170, %r1;
	shl.b32 	%r146, %r145, 2;
	mov.u32 	%r147, _ZZ15MatrixMulSharedPiS_S_iE7sharedN;
	add.s32 	%r148, %r147, %r146;
	shl.b32 	%r149, %r170, 3;
	add.s32 	%r150, %r8, %r149;
	ld.shared.u32 	%r151, [%r150];
	ld.shared.u32 	%r152, [%r148];
	mad.lo.s32 	%r153, %r152, %r151, %r172;
	ld.shared.u32 	%r154, [%r150+4];
	ld.shared.u32 	%r155, [%r148+8];
	mad.lo.s32 	%r172, %r155, %r154, %r153;
	bar.sync 	0;
$L__BB0_9:
	ld.param.u64 	%rd29, [_Z15MatrixMulSharedPiS_S_i_param_2];
	cvta.to.global.u64 	%rd26, %rd29;
	mad.lo.s32 	%r156, %r49, %r3, %r5;
	mul.wide.s32 	%rd27, %r156, 4;
	add.s64 	%rd28, %rd26, %rd27;
	st.global.u32 	[%rd28], %r172;
	ret;

}


// ===== COMPILED SASS (sm_100) =====

	.target	sm_100

	.elftype	@"ET_EXEC"


//--------------------- .note.nv.tkinfo           --------------------------
	.section	.note.nv.tkinfo,"",@"SHT_NOTE"
	.sectionflags	@"SHF_NOTE_NV_TKINFO"
	.tkinfo
        /*0018*/ 	.word	0x00000002
        /*0030*/ 	.string	""
        /*0030*/ 	.string	"ptxas"
        /*0030*/ 	.string	"Cuda compilation tools, release 13.0, V13.0.88"
        /*0030*/ 	.string	"Build cuda_13.0.r13.0/compiler.36424714_0"
        /*0030*/ 	.string	"-arch sm_100 -m 64 "



//--------------------- .note.nv.cuinfo           --------------------------
	.section	.note.nv.cuinfo,"",@"SHT_NOTE"
	.sectionflags	@"SHF_NOTE_NV_CUINFO"
        /*0018*/ 	.short	0x0002
        /*001a*/ 	.short	0x0064
        /*001c*/ 	.short	0x0082
	.zero		2


//--------------------- .nv.info                  --------------------------
	.section	.nv.info,"",@"SHT_CUDA_INFO"
	.align	4


	//----- nvinfo : EIATTR_REGCOUNT
	.align		4
        /*0000*/ 	.byte	0x04, 0x2f
        /*0002*/ 	.short	(.L_1 - .L_0)
	.align		4
.L_0:
        /*0004*/ 	.word	index@(_Z15MatrixMulSharedPiS_S_i)
        /*0008*/ 	.word	0x00000020


	//----- nvinfo : EIATTR_FRAME_SIZE
	.align		4
.L_1:
        /*000c*/ 	.byte	0x04, 0x11
        /*000e*/ 	.short	(.L_3 - .L_2)
	.align		4
.L_2:
        /*0010*/ 	.word	index@(_Z15MatrixMulSharedPiS_S_i)
        /*0014*/ 	.word	0x00000000


	//----- nvinfo : EIATTR_MIN_STACK_SIZE
	.align		4
.L_3:
        /*0018*/ 	.byte	0x04, 0x12
        /*001a*/ 	.short	(.L_5 - .L_4)
	.align		4
.L_4:
        /*001c*/ 	.word	index@(_Z15MatrixMulSharedPiS_S_i)
        /*0020*/ 	.word	0x00000000
.L_5:


//--------------------- .nv.compat                --------------------------
	.section	.nv.compat,"",@"SHT_CUDA_COMPAT_INFO"
	.align	4
        /*0000*/ 	.byte	0x02, 0x09, 0x00, 0x00, 0x02, 0x02, 0x01, 0x00, 0x02, 0x05, 0x05, 0x00, 0x03, 0x07, 0x01, 0x01
        /*0010*/ 	.byte	0x02, 0x03, 0x00, 0x00, 0x02, 0x06, 0x01, 0x00, 0x04, 0x0b, 0x08, 0x00, 0x09, 0x00, 0x00, 0x00
        /*0020*/ 	.byte	0x00, 0x00, 0x00, 0x00


//--------------------- .nv.info._Z15MatrixMulSharedPiS_S_i --------------------------
	.section	.nv.info._Z15MatrixMulSharedPiS_S_i,"",@"SHT_CUDA_INFO"
	.sectionflags	@""
	.align	4


	//----- nvinfo : EIATTR_CUDA_API_VERSION
	.align		4
        /*0000*/ 	.byte	0x04, 0x37
        /*0002*/ 	.short	(.L_7 - .L_6)
.L_6:
        /*0004*/ 	.word	0x00000082


	//----- nvinfo : EIATTR_KPARAM_INFO
	.align		4
.L_7:
        /*0008*/ 	.byte	0x04, 0x17
        /*000a*/ 	.short	(.L_9 - .L_8)
.L_8:
        /*000c*/ 	.word	0x00000000
        /*0010*/ 	.short	0x0003
        /*0012*/ 	.short	0x0018
        /*0014*/ 	.byte	0x00, 0xf0, 0x11, 0x00


	//----- nvinfo : EIATTR_KPARAM_INFO
	.align		4
.L_9:
        /*0018*/ 	.byte	0x04, 0x17
        /*001a*/ 	.short	(.L_11 - .L_10)
.L_10:
        /*001c*/ 	.word	0x00000000
        /*0020*/ 	.short	0x0002
        /*0022*/ 	.short	0x0010
        /*0024*/ 	.byte	0x00, 0xf5, 0x21, 0x00


	//----- nvinfo : EIATTR_KPARAM_INFO
	.align		4
.L_11:
        /*0028*/ 	.byte	0x04, 0x17
        /*002a*/ 	.short	(.L_13 - .L_12)
.L_12:
        /*002c*/ 	.word	0x00000000
        /*0030*/ 	.short	0x0001
        /*0032*/ 	.short	0x0008
        /*0034*/ 	.byte	0x00, 0xf5, 0x21, 0x00


	//----- nvinfo : EIATTR_KPARAM_INFO
	.align		4
.L_13:
        /*0038*/ 	.byte	0x04, 0x17
        /*003a*/ 	.short	(.L_15 - .L_14)
.L_14:
        /*003c*/ 	.word	0x00000000
        /*0040*/ 	.short	0x0000
        /*0042*/ 	.short	0x0000
        /*0044*/ 	.byte	0x00, 0xf5, 0x21, 0x00


	//----- nvinfo : EIATTR_SPARSE_MMA_MASK
	.align		4
.L_15:
        /*0048*/ 	.byte	0x03, 0x50
        /*004a*/ 	.short	0x0000


	//----- nvinfo : EIATTR_MAXREG_COUNT
	.align		4
        /*004c*/ 	.byte	0x03, 0x1b
        /*004e*/ 	.short	0x00ff


	//----- nvinfo : EIATTR_NUM_BARRIERS
	.align		4
        /*0050*/ 	.byte	0x02, 0x4c
        /*0052*/ 	.byte	0x01
	.zero		1


	//----- nvinfo : EIATTR_MERCURY_ISA_VERSION
	.align		4
        /*0054*/ 	.byte	0x03, 0x5f
        /*0056*/ 	.short	0x0101


	//----- nvinfo : EIATTR_VRC_CTA_INIT_COUNT
	.align		4
        /*0058*/ 	.byte	0x02, 0x4a
	.zero		1
	.zero		1


	//----- nvinfo : EIATTR_EXIT_INSTR_OFFSETS
	.align		4
        /*005c*/ 	.byte	0x04, 0x1c
        /*005e*/ 	.short	(.L_17 - .L_16)


	//   ....[0]....
.L_16:
        /*0060*/ 	.word	0x00000b00


	//----- nvinfo : EIATTR_CBANK_PARAM_SIZE
	.align		4
.L_17:
        /*0064*/ 	.byte	0x03, 0x19
        /*0066*/ 	.short	0x001c


	//----- nvinfo : EIATTR_PARAM_CBANK
	.align		4
        /*0068*/ 	.byte	0x04, 0x0a
        /*006a*/ 	.short	(.L_19 - .L_18)
	.align		4
.L_18:
        /*006c*/ 	.word	index@(.nv.constant0._Z15MatrixMulSharedPiS_S_i)
        /*0070*/ 	.short	0x0380
        /*0072*/ 	.short	0x001c


	//----- nvinfo : EIATTR_SW_WAR
	.align		4
.L_19:
        /*0074*/ 	.byte	0x04, 0x36
        /*0076*/ 	.short	(.L_21 - .L_20)
.L_20:
        /*0078*/ 	.word	0x00000008
.L_21:


//--------------------- .nv.callgraph             --------------------------
	.section	.nv.callgraph,"",@"SHT_CUDA_CALLGRAPH"
	.align	4
	.sectionentsize	8
	.align		4
        /*0000*/ 	.word	0x00000000
	.align		4
        /*0004*/ 	.word	0xffffffff
	.align		4
        /*0008*/ 	.word	0x00000000
	.align		4
        /*000c*/ 	.word	0xfffffffe
	.align		4
        /*0010*/ 	.word	0x00000000
	.align		4
        /*0014*/ 	.word	0xfffffffd
	.align		4
        /*0018*/ 	.word	0x00000000
	.align		4
        /*001c*/ 	.word	0xfffffffc


//--------------------- .text._Z15MatrixMulSharedPiS_S_i --------------------------
	.section	.text._Z15MatrixMulSharedPiS_S_i,"ax",@progbits
	.align	128
        .global         _Z15MatrixMulSharedPiS_S_i
        .type           _Z15MatrixMulSharedPiS_S_i,@function
        .size           _Z15MatrixMulSharedPiS_S_i,(.L_x_5 - _Z15MatrixMulSharedPiS_S_i)
        .other          _Z15MatrixMulSharedPiS_S_i,@"STO_CUDA_ENTRY STV_DEFAULT"
_Z15MatrixMulSharedPiS_S_i:
.text._Z15MatrixMulSharedPiS_S_i:
[----:B------:R-:W-:Y:S08]  /*0000*/  LDC R1, c[0x0][0x37c] ;  /* 0x0000df00ff017b82 */ /* 0x000ff00000000800 */
[----:B------:R-:W0:Y:S01]  /*0010*/  LDC R2, c[0x0][0x398] ;  /* 0x0000e600ff027b82 */ /* 0x000e220000000800 */
[----:B------:R-:W1:Y:S01]  /*0020*/  S2R R5, SR_CTAID.Y ;  /* 0x0000000000057919 */ /* 0x000e620000002600 */
[----:B------:R-:W2:Y:S01]  /*0030*/  LDCU.64 UR8, c[0x0][0x358] ;  /* 0x00006b00ff0877ac */ /* 0x000ea20008000a00 */
[----:B------:R-:W-:Y:S01]  /*0040*/  HFMA2 R29, -RZ, RZ, 0, 0 ;  /* 0x00000000ff1d7431 */ /* 0x000fe200000001ff */
[----:B------:R-:W1:Y:S01]  /*0050*/  S2R R0, SR_TID.Y ;  /* 0x0000000000007919 */ /* 0x000e620000002200 */
[----:B------:R-:W3:Y:S01]  /*0060*/  S2R R14, SR_CTAID.X ;  /* 0x00000000000e7919 */ /* 0x000ee20000002500 */
[----:B------:R-:W3:Y:S01]  /*0070*/  S2R R3, SR_TID.X ;  /* 0x0000000000037919 */ /* 0x000ee20000002100 */
[----:B0-----:R-:W-:-:S02]  /*0080*/  ISETP.GE.AND P0, PT, R2, 0x2, PT ;  /* 0x000000020200780c */ /* 0x001fc40003f06270 */
[----:B-1----:R-:W-:Y:S02]  /*0090*/  LEA R5, R5, R0, 0x1 ;  /* 0x0000000005057211 */ /* 0x002fe400078e08ff */
[----:B---3--:R-:W-:-:S09]  /*00a0*/  LEA R7, R14, R3, 0x1 ;  /* 0x000000030e077211 */ /* 0x008fd200078e08ff */
[----:B--2---:R-:W-:Y:S05]  /*00b0*/  @!P0 BRA `(.L_x_0) ;  /* 0x0000000800808947 */ /* 0x004fea0003800000 */
[----:B------:R-:W0:Y:S01]  /*00c0*/  S2UR UR6, SR_CgaCtaId ;  /* 0x00000000000679c3 */ /* 0x000e220000008800 */
[-C--:B------:R-:W-:Y:S01]  /*00d0*/  LEA.HI R6, R2, R2.reuse, RZ, 0x1 ;  /* 0x0000000202067211 */ /* 0x080fe200078f08ff */
[----:B------:R-:W-:Y:S01]  /*00e0*/  UMOV UR4, 0x400 ;  /* 0x0000040000047882 */ /* 0x000fe20000000000 */
[----:B------:R-:W-:Y:S01]  /*00f0*/  IMAD R8, R5, R2, R3 ;  /* 0x0000000205087224 */ /* 0x000fe200078e0203 */
[----:B------:R-:W-:Y:S01]  /*0100*/  UIADD3 UR5, UPT, UPT, UR4, 0x10, URZ ;  /* 0x0000001004057890 */ /* 0x000fe2000fffe0ff */
[----:B------:R-:W-:Y:S02]  /*0110*/  SHF.R.S32.HI R6, RZ, 0x1, R6 ;  /* 0x00000001ff067819 */ /* 0x000fe40000011406 */
[----:B------:R-:W-:Y:S02]  /*0120*/  MOV R9, RZ ;  /* 0x000000ff00097202 */ /* 0x000fe40000000f00 */
[----:B------:R-:W-:Y:S01]  /*0130*/  MOV R29, RZ ;  /* 0x000000ff001d7202 */ /* 0x000fe20000000f00 */
[----:B------:R-:W-:-:S05]  /*0140*/  VIADD R4, R6, 0xffffffff ;  /* 0xffffffff06047836 */ /* 0x000fca0000000000 */
[----:B------:R-:W-:Y:S01]  /*0150*/  ISETP.GE.U32.AND P0, PT, R4, 0x3, PT ;  /* 0x000000030400780c */ /* 0x000fe20003f06070 */
[----:B0-----:R-:W-:Y:S02]  /*0160*/  ULEA UR4, UR6, UR4, 0x18 ;  /* 0x0000000406047291 */ /* 0x001fe4000f8ec0ff */
[----:B------:R-:W-:-:S04]  /*0170*/  ULEA UR5, UR6, UR5, 0x18 ;  /* 0x0000000506057291 */ /* 0x000fc8000f8ec0ff */
[C---:B------:R-:W-:Y:S02]  /*0180*/  LEA R10, R0.reuse, UR4, 0x3 ;  /* 0x00000004000a7c11 */ /* 0x040fe4000f8e18ff */
[----:B------:R-:W-:-:S03]  /*0190*/  LEA R12, R0, UR5, 0x3 ;  /* 0x00000005000c7c11 */ /* 0x000fc6000f8e18ff */
[C---:B------:R-:W-:Y:S01]  /*01a0*/  IMAD R11, R3.reuse, 0x4, R10 ;  /* 0x00000004030b7824 */ /* 0x040fe200078e020a */
[----:B------:R-:W-:Y:S01]  /*01b0*/  LEA R12, R3, R12, 0x2 ;  /* 0x0000000c030c7211 */ /* 0x000fe200078e10ff */
[----:B------:R-:W-:Y:S06]  /*01c0*/  @!P0 BRA `(.L_x_1) ;  /* 0x00000004003c8947 */ /* 0x000fec0003800000 */
[C---:B------:R-:W-:Y:S01]  /*01d0*/  IADD3 R9, PT, PT, R0.reuse, 0x4, RZ ;  /* 0x0000000400097810 */ /* 0x040fe20007ffe0ff */
[C---:B------:R-:W-:Y:S01]  /*01e0*/  VIADD R13, R0.reuse, 0x2 ;  /* 0x00000002000d7836 */ /* 0x040fe20000000000 */
[C---:B------:R-:W-:Y:S01]  /*01f0*/  IADD3 R4, PT, PT, R0.reuse, 0x6, RZ ;  /* 0x0000000600047810 */ /* 0x040fe20007ffe0ff */
[-CC-:B------:R-:W-:Y:S01]  /*0200*/  IMAD R23, R0, R2.reuse, R3.reuse ;  /* 0x0000000200177224 */ /* 0x180fe200078e0203 */
[----:B------:R-:W-:Y:S01]  /*0210*/  LEA R18, R3, UR5, 0x2 ;  /* 0x0000000503127c11 */ /* 0x000fe2000f8e10ff */
[-CC-:B------:R-:W-:Y:S01]  /*0220*/  IMAD R9, R9, R2.reuse, R3.reuse ;  /* 0x0000000209097224 */ /* 0x180fe200078e0203 */
[----:B------:R-:W-:Y:S01]  /*0230*/  IADD3 R22, PT, PT, R10, 0x10, RZ ;  /* 0x000000100a167810 */ /* 0x000fe20007ffe0ff */
[-CC-:B------:R-:W-:Y:S01]  /*0240*/  IMAD R4, R4, R2.reuse, R3.reuse ;  /* 0x0000000204047224 */ /* 0x180fe200078e0203 */
[C---:B------:R-:W-:Y:S01]  /*0250*/  LEA R23, R14.reuse, R23, 0x1 ;  /* 0x000000170e177211 */ /* 0x040fe200078e08ff */
[----:B------:R-:W-:Y:S01]  /*0260*/  IMAD R13, R13, R2, R3 ;  /* 0x000000020d0d7224 */ /* 0x000fe200078e0203 */
[----:B------:R-:W-:Y:S01]  /*0270*/  LEA R19, R14, R9, 0x1 ;  /* 0x000000090e137211 */ /* 0x000fe200078e08ff */
[----:B------:R-:W-:Y:S01]  /*0280*/  VIADD R18, R18, 0xc ;  /* 0x0000000c12127836 */ /* 0x000fe20000000000 */
[----:B------:R-:W-:Y:S01]  /*0290*/  LOP3.LUT R9, R6, 0x3ffffffc, RZ, 0xc0, !PT ;  /* 0x3ffffffc06097812 */ /* 0x000fe200078ec0ff */
[C---:B------:R-:W-:Y:S01]  /*02a0*/  IMAD R13, R14.reuse, 0x2, R13 ;  /* 0x000000020e0d7824 */ /* 0x040fe200078e020d */
[----:B------:R-:W-:-:S02]  /*02b0*/  LEA R21, R14, R4, 0x1 ;  /* 0x000000040e157211 */ /* 0x000fc400078e08ff */
[----:B------:R-:W-:Y:S02]  /*02c0*/  MOV R29, RZ ;  /* 0x000000ff001d7202 */ /* 0x000fe40000000f00 */
[----:B------:R-:W-:Y:S02]  /*02d0*/  MOV R4, R8 ;  /* 0x0000000800047202 */ /* 0x000fe40000000f00 */
[----:B------:R-:W-:-:S07]  /*02e0*/  IADD3 R20, PT, PT, -R9, RZ, RZ ;  /* 0x000000ff09147210 */ /* 0x000fce0007ffe1ff */
.L_x_2:
[----:B------:R-:W0:Y:S08]  /*02f0*/  LDC.64 R24, c[0x0][0x380] ;  /* 0x0000e000ff187b82 */ /* 0x000e300000000a00 */
[----:B------:R-:W1:Y:S01]  /*0300*/  LDC.64 R14, c[0x0][0x388] ;  /* 0x0000e200ff0e7b82 */ /* 0x000e620000000a00 */
[----:B0-----:R-:W-:-:S05]  /*0310*/  IMAD.WIDE R24, R4, 0x4, R24 ;  /* 0x0000000404187825 */ /* 0x001fca00078e0218 */
[----:B------:R-:W2:Y:S01]  /*0320*/  LDG.E R28, desc[UR8][R24.64] ;  /* 0x00000008181c7981 */ /* 0x000ea2000c1e1900 */
[----:B-1----:R-:W-:-:S06]  /*0330*/  IMAD.WIDE.U32 R26, R23, 0x4, R14 ;  /* 0x00000004171a7825 */ /* 0x002fcc00078e000e */
[----:B------:R-:W3:Y:S04]  /*0340*/  LDG.E R27, desc[UR8][R26.64] ;  /* 0x000000081a1b7981 */ /* 0x000ee8000c1e1900 */
[----:B--2---:R-:W-:Y:S04]  /*0350*/  STS [R11], R28 ;  /* 0x0000001c0b007388 */ /* 0x004fe80000000800 */
[----:B---3--:R-:W-:Y:S01]  /*0360*/  STS [R12], R27 ;  /* 0x0000001b0c007388 */ /* 0x008fe20000000800 */
[----:B------:R-:W-:Y:S06]  /*0370*/  BAR.SYNC.DEFER_BLOCKING 0x0 ;  /* 0x0000000000007b1d */ /* 0x000fec0000010000 */
[----:B------:R-:W-:Y:S04]  /*0380*/  LDS R26, [R18+-0xc] ;  /* 0xfffff400121a7984 */ /* 0x000fe80000000800 */
[----:B------:R-:W0:Y:S02]  /*0390*/  LDS.64 R16, [R22+-0x10] ;  /* 0xfffff00016107984 */ /* 0x000e240000000a00 */
[----:B0-----:R-:W-:-:S02]  /*03a0*/  IMAD R16, R16, R26, R29 ;  /* 0x0000001a10107224 */ /* 0x001fc400078e021d */
[----:B------:R-:W0:Y:S01]  /*03b0*/  LDS R29, [R18+-0x4] ;  /* 0xfffffc00121d7984 */ /* 0x000e220000000800 */
[----:B------:R-:W-:Y:S01]  /*03c0*/  BAR.SYNC.DEFER_BLOCKING 0x0 ;  /* 0x0000000000007b1d */ /* 0x000fe20000010000 */
[----:B------:R-:W-:-:S05]  /*03d0*/  IMAD.WIDE.U32 R26, R13, 0x4, R14 ;  /* 0x000000040d1a7825 */ /* 0x000fca00078e000e */
[----:B------:R-:W2:Y:S04]  /*03e0*/  LDG.E R28, desc[UR8][R24.64+0x8] ;  /* 0x00000808181c7981 */ /* 0x000ea8000c1e1900 */
[----:B------:R-:W3:Y:S01]  /*03f0*/  LDG.E R26, desc[UR8][R26.64] ;  /* 0x000000081a1a7981 */ /* 0x000ee2000c1e1900 */
[----:B0-----:R-:W-:-:S03]  /*0400*/  IMAD R29, R29, R17, R16 ;  /* 0x000000111d1d7224 */ /* 0x001fc600078e0210 */
[----:B--2---:R-:W-:Y:S04]  /*0410*/  STS [R11], R28 ;  /* 0x0000001c0b007388 */ /* 0x004fe80000000800 */
[----:B---3--:R-:W-:Y:S01]  /*0420*/  STS [R12], R26 ;  /* 0x0000001a0c007388 */ /* 0x008fe20000000800 */
[----:B------:R-:W-:Y:S06]  /*0430*/  BAR.SYNC.DEFER_BLOCKING 0x0 ;  /* 0x0000000000007b1d */ /* 0x000fec0000010000 */
[----:B------:R-:W-:Y:S04]  /*0440*/  LDS R27, [R18+-0x8] ;  /* 0xfffff800121b7984 */ /* 0x000fe80000000800 */
[----:B------:R-:W0:Y:S02]  /*0450*/  LDS.64 R16, [R22+-0x8] ;  /* 0xfffff80016107984 */ /* 0x000e240000000a00 */
[----:B0-----:R-:W-:-:S02]  /*0460*/  IMAD R16, R16, R27, R29 ;  /* 0x0000001b10107224 */ /* 0x001fc400078e021d */
[----:B------:R-:W0:Y:S01]  /*0470*/  LDS R29, [R18] ;  /* 0x00000000121d7984 */ /* 0x000e220000000800 */
[----:B------:R-:W-:Y:S06]  /*0480*/  BAR.SYNC.DEFER_BLOCKING 0x0 ;  /* 0x0000000000007b1d */ /* 0x000fec0000010000 */
[----:B------:R-:W2:Y:S01]  /*0490*/  LDG.E R26, desc[UR8][R24.64+0x10] ;  /* 0x00001008181a7981 */ /* 0x000ea2000c1e1900 */
[----:B0-----:R-:W-:Y:S02]  /*04a0*/  IMAD R27, R29, R17, R16 ;  /* 0x000000111d1b7224 */ /* 0x001fe400078e0210 */
[----:B------:R-:W-:-:S06]  /*04b0*/  IMAD.WIDE.U32 R28, R19, 0x4, R14 ;  /* 0x00000004131c7825 */ /* 0x000fcc00078e000e */
[----:B------:R-:W3:Y:S04]  /*04c0*/  LDG.E R29, desc[UR8][R28.64] ;  /* 0x000000081c1d7981 */ /* 0x000ee8000c1e1900 */
[----:B--2---:R-:W-:Y:S04]  /*04d0*/  STS [R11], R26 ;  /* 0x0000001a0b007388 */ /* 0x004fe80000000800 */
[----:B---3--:R-:W-:Y:S01]  /*04e0*/  STS [R12], R29 ;  /* 0x0000001d0c007388 */ /* 0x008fe20000000800 */
[----:B------:R-:W-:Y:S06]  /*04f0*/  BAR.SYNC.DEFER_BLOCKING 0x0 ;  /* 0x0000000000007b1d */ /* 0x000fec0000010000 */
[----:B------:R-:W-:Y:S04]  /*0500*/  LDS R28, [R18+-0x4] ;  /* 0xfffffc00121c7984 */ /* 0x000fe80000000800 */
[----:B------:R-:W0:Y:S02]  /*0510*/  LDS.64 R16, [R22] ;  /* 0x0000000016107984 */ /* 0x000e240000000a00 */
[----:B0-----:R-:W-:-:S02]  /*0520*/  IMAD R16, R16, R28, R27 ;  /* 0x0000001c10107224 */ /* 0x001fc400078e021b */
[----:B------:R-:W0:Y:S01]  /*0530*/  LDS R28, [R18+0x4] ;  /* 0x00000400121c7984 */ /* 0x000e220000000800 */
[----:B------:R-:W-:Y:S01]  /*0540*/  BAR.SYNC.DEFER_BLOCKING 0x0 ;  /* 0x0000000000007b1d */ /* 0x000fe20000010000 */
[----:B------:R-:W-:-:S05]  /*0550*/  IMAD.WIDE.U32 R26, R21, 0x4, R14 ;  /* 0x00000004151a7825 */ /* 0x000fca00078e000e */
[----:B------:R-:W2:Y:S04]  /*0560*/  LDG.E R24, desc[UR8][R24.64+0x18] ;  /* 0x0000180818187981 */ /* 0x000ea8000c1e1900 */
[----:B------:R-:W3:Y:S01]  /*0570*/  LDG.E R27, desc[UR8][R26.64] ;  /* 0x000000081a1b7981 */ /* 0x000ee2000c1e1900 */
[----:B------:R-:W-:-:S04]  /*0580*/  IADD3 R20, PT, PT, R20, 0x4, RZ ;  /* 0x0000000414147810 */ /* 0x000fc80007ffe0ff */
[----:B------:R-:W-:Y:S01]  /*0590*/  ISETP.NE.AND P0, PT, R20, RZ, PT ;  /* 0x000000ff1400720c */ /* 0x000fe20003f05270 */
[----:B0-----:R-:W-:Y:S01]  /*05a0*/  IMAD R17, R28, R17, R16 ;  /* 0x000000111c117224 */ /* 0x001fe200078e0210 */
[----:B------:R-:W-:Y:S01]  /*05b0*/  IADD3 R4, PT, PT, R4, 0x8, RZ ;  /* 0x0000000804047810 */ /* 0x000fe20007ffe0ff */
[C---:B------:R-:W-:Y:S01]  /*05c0*/  IMAD R23, R2.reuse, 0x8, R23 ;  /* 0x0000000802177824 */ /* 0x040fe200078e0217 */
[C---:B------:R-:W-:Y:S02]  /*05d0*/  LEA R13, R2.reuse, R13, 0x3 ;  /* 0x0000000d020d7211 */ /* 0x040fe400078e18ff */
[C---:B------:R-:W-:Y:S02]  /*05e0*/  LEA R21, R2.reuse, R21, 0x3 ;  /* 0x0000001502157211 */ /* 0x040fe400078e18ff */
[----:B------:R-:W-:Y:S01]  /*05f0*/  LEA R19, R2, R19, 0x3 ;  /* 0x0000001302137211 */ /* 0x000fe200078e18ff */
[----:B--2---:R-:W-:Y:S04]  /*0600*/  STS [R11], R24 ;  /* 0x000000180b007388 */ /* 0x004fe80000000800 */
[----:B---3--:R-:W-:Y:S01]  /*0610*/  STS [R12], R27 ;  /* 0x0000001b0c007388 */ /* 0x008fe20000000800 */
[----:B------:R-:W-:Y:S06]  /*0620*/  BAR.SYNC.DEFER_BLOCKING 0x0 ;  /* 0x0000000000007b1d */ /* 0x000fec0000010000 */
[----:B------:R-:W-:Y:S04]  /*0630*/  LDS R29, [R18] ;  /* 0x00000000121d7984 */ /* 0x000fe80000000800 */
[----:B------:R0:W1:Y:S04]  /*0640*/  LDS.64 R14, [R22+0x8] ;  /* 0x00000800160e7984 */ /* 0x0000680000000a00 */
[----:B------:R2:W3:Y:S01]  /*0650*/  LDS R25, [R18+0x8] ;  /* 0x0000080012197984 */ /* 0x0004e20000000800 */
[----:B0-----:R-:W-:Y:S01]  /*0660*/  IADD3 R22, PT, PT, R22, 0x20, RZ ;  /* 0x0000002016167810 */ /* 0x001fe20007ffe0ff */
[----:B--2---:R-:W-:-:S02]  /*0670*/  VIADD R18, R18, 0x10 ;  /* 0x0000001012127836 */ /* 0x004fc40000000000 */
[----:B-1----:R-:W-:-:S04]  /*0680*/  IMAD R14, R14, R29, R17 ;  /* 0x0000001d0e0e7224 */ /* 0x002fc800078e0211 */
[----:B---3--:R-:W-:Y:S01]  /*0690*/  IMAD R29, R25, R15, R14 ;  /* 0x0000000f191d7224 */ /* 0x008fe200078e020e */
[----:B------:R-:W-:Y:S06]  /*06a0*/  BAR.SYNC.DEFER_BLOCKING 0x0 ;  /* 0x0000000000007b1d */ /* 0x000fec0000010000 */
[----:B------:R-:W-:Y:S05]  /*06b0*/  @P0 BRA `(.L_x_2) ;  /* 0xfffffffc000c0947 */ /* 0x000fea000383ffff */
.L_x_1:
[----:B------:R-:W-:-:S13]  /*06c0*/  LOP3.LUT P0, R4, R6, 0x3, RZ, 0xc0, !PT ;  /* 0x0000000306047812 */ /* 0x000fda000780c0ff */
[----:B------:R-:W-:Y:S05]  /*06d0*/  @!P0 BRA `(.L_x_0) ;  /* 0x0000000000f88947 */ /* 0x000fea0003800000 */
[----:B------:R-:W-:Y:S02]  /*06e0*/  ISETP.NE.AND P0, PT, R4, 0x1, PT ;  /* 0x000000010400780c */ /* 0x000fe40003f05270 */
[----:B------:R-:W-:-:S04]  /*06f0*/  LOP3.LUT R6, R6, 0x1, RZ, 0xc0, !PT ;  /* 0x0000000106067812 */ /* 0x000fc800078ec0ff */
[----:B------:R-:W-:-:S07]  /*0700*/  ISETP.NE.U32.AND P1, PT, R6, 0x1, PT ;  /* 0x000000010600780c */ /* 0x000fce0003f25070 */
[----:B------:R-:W-:Y:S06]  /*0710*/  @!P0 BRA `(.L_x_3) ;  /* 0x0000000000908947 */ /* 0x000fec0003800000 */
[----:B------:R-:W0:Y:S01]  /*0720*/  LDC.64 R14, c[0x0][0x380] ;  /* 0x0000e000ff0e7b82 */ /* 0x000e220000000a00 */
[C---:B------:R-:W-:Y:S02]  /*0730*/  LEA R4, R9.reuse, R0, 0x1 ;  /* 0x0000000009047211 */ /* 0x040fe400078e08ff */
[----:B------:R-:W-:-:S03]  /*0740*/  LEA R13, R9, R8, 0x1 ;  /* 0x00000008090d7211 */ /* 0x000fc600078e08ff */
[----:B------:R-:W-:Y:S02]  /*0750*/  IMAD R21, R4, R2, R7 ;  /* 0x0000000204157224 */ /* 0x000fe400078e0207 */
[----:B------:R-:W1:Y:S01]  /*0760*/  LDC.64 R16, c[0x0][0x388] ;  /* 0x0000e200ff107b82 */ /* 0x000e620000000a00 */
[----:B0-----:R-:W-:-:S05]  /*0770*/  IMAD.WIDE R14, R13, 0x4, R14 ;  /* 0x000000040d0e7825 */ /* 0x001fca00078e020e */
[----:B------:R-:W2:Y:S01]  /*0780*/  LDG.E R6, desc[UR8][R14.64] ;  /* 0x000000080e067981 */ /* 0x000ea2000c1e1900 */
[----:B-1----:R-:W-:-:S06]  /*0790*/  IMAD.WIDE.U32 R20, R21, 0x4, R16 ;  /* 0x0000000415147825 */ /* 0x002fcc00078e0010 */
[----:B------:R-:W3:Y:S01]  /*07a0*/  LDG.E R21, desc[UR8][R20.64] ;  /* 0x0000000814157981 */ /* 0x000ee2000c1e1900 */
[----:B------:R-:W-:Y:S01]  /*07b0*/  VIADD R13, R4, 0x2 ;  /* 0x00000002040d7836 */ /* 0x000fe20000000000 */
[----:B------:R-:W-:-:S03]  /*07c0*/  IADD3 R4, PT, PT, R9, R3, RZ ;  /* 0x0000000309047210 */ /* 0x000fc60007ffe0ff */
[----:B------:R-:W-:Y:S01]  /*07d0*/  IMAD R13, R13, R2, R7 ;  /* 0x000000020d0d7224 */ /* 0x000fe200078e0207 */
[----:B------:R-:W-:-:S03]  /*07e0*/  LEA R4, R4, UR5, 0x2 ;  /* 0x0000000504047c11 */ /* 0x000fc6000f8e10ff */
[----:B------:R-:W-:Y:S01]  /*07f0*/  IMAD.WIDE.U32 R18, R13, 0x4, R16 ;  /* 0x000000040d127825 */ /* 0x000fe200078e0010 */
[----:B------:R-:W-:Y:S01]  /*0800*/  LEA R13, R9, R10, 0x3 ;  /* 0x0000000a090d7211 */ /* 0x000fe200078e18ff */
[----:B--2---:R-:W-:Y:S04]  /*0810*/  STS [R11], R6 ;  /* 0x000000060b007388 */ /* 0x004fe80000000800 */
[----:B---3--:R-:W-:Y:S01]  /*0820*/  STS [R12], R21 ;  /* 0x000000150c007388 */ /* 0x008fe20000000800 */
[----:B------:R-:W-:Y:S06]  /*0830*/  BAR.SYNC.DEFER_BLOCKING 0x0 ;  /* 0x0000000000007b1d */ /* 0x000fec0000010000 */
[----:B------:R-:W-:Y:S04]  /*0840*/  LDS R22, [R4] ;  /* 0x0000000004167984 */ /* 0x000fe80000000800 */
[----:B------:R-:W-:Y:S04]  /*0850*/  LDS R23, [R4+0x8] ;  /* 0x0000080004177984 */ /* 0x000fe80000000800 */
[----:B------:R-:W0:Y:S01]  /*0860*/  LDS.64 R16, [R13] ;  /* 0x000000000d107984 */ /* 0x000e220000000a00 */
[----:B------:R-:W-:Y:S06]  /*0870*/  BAR.SYNC.DEFER_BLOCKING 0x0 ;  /* 0x0000000000007b1d */ /* 0x000fec0000010000 */
[----:B------:R-:W2:Y:S04]  /*0880*/  LDG.E R14, desc[UR8][R14.64+0x8] ;  /* 0x000008080e0e7981 */ /* 0x000ea8000c1e1900 */
[----:B------:R-:W3:Y:S01]  /*0890*/  LDG.E R19, desc[UR8][R18.64] ;  /* 0x0000000812137981 */ /* 0x000ee2000c1e1900 */
[----:B0-----:R-:W-:-:S04]  /*08a0*/  IMAD R16, R16, R22, R29 ;  /* 0x0000001610107224 */ /* 0x001fc800078e021d */
[----:B------:R-:W-:Y:S01]  /*08b0*/  IMAD R17, R23, R17, R16 ;  /* 0x0000001117117224 */ /* 0x000fe200078e0210 */
[----:B------:R-:W-:Y:S01]  /*08c0*/  IADD3 R9, PT, PT, R9, 0x2, RZ ;  /* 0x0000000209097810 */ /* 0x000fe20007ffe0ff */
[----:B--2---:R-:W-:Y:S04]  /*08d0*/  STS [R11], R14 ;  /* 0x0000000e0b007388 */ /* 0x004fe80000000800 */
[----:B---3--:R-:W-:Y:S01]  /*08e0*/  STS [R12], R19 ;  /* 0x000000130c007388 */ /* 0x008fe20000000800 */
[----:B------:R-:W-:Y:S06]  /*08f0*/  BAR.SYNC.DEFER_BLOCKING 0x0 ;  /* 0x0000000000007b1d */ /* 0x000fec0000010000 */
[----:B------:R-:W-:Y:S04]  /*0900*/  LDS R6, [R4+0x4] ;  /* 0x0000040004067984 */ /* 0x000fe80000000800 */
[----:B------:R-:W0:Y:S04]  /*0910*/  LDS.64 R20, [R13+0x8] ;  /* 0x000008000d147984 */ /* 0x000e280000000a00 */
[----:B------:R-:W1:Y:S01]  /*0920*/  LDS R24, [R4+0xc] ;  /* 0x00000c0004187984 */ /* 0x000e620000000800 */
[----:B0-----:R-:W-:-:S04]  /*0930*/  IMAD R6, R20, R6, R17 ;  /* 0x0000000614067224 */ /* 0x001fc800078e0211 */
[----:B-1----:R-:W-:Y:S01]  /*0940*/  IMAD R29, R24, R21, R6 ;  /* 0x00000015181d7224 */ /* 0x002fe200078e0206 */
[----:B------:R-:W-:Y:S06]  /*0950*/  BAR.SYNC.DEFER_BLOCKING 0x0 ;  /* 0x0000000000007b1d */ /* 0x000fec0000010000 */
.L_x_3:
[----:B------:R-:W-:Y:S05]  /*0960*/  @P1 BRA `(.L_x_0) ;  /* 0x0000000000541947 */ /* 0x000fea0003800000 */
[----:B------:R-:W0:Y:S01]  /*0970*/  LDC.64 R16, c[0x0][0x380] ;  /* 0x0000e000ff107b82 */ /* 0x000e220000000a00 */
[C---:B------:R-:W-:Y:S01]  /*0980*/  IMAD R0, R9.reuse, 0x2, R0 ;  /* 0x0000000209007824 */ /* 0x040fe200078e0200 */
[----:B------:R-:W-:-:S03]  /*0990*/  LEA R13, R9, R8, 0x1 ;  /* 0x00000008090d7211 */ /* 0x000fc600078e08ff */
[----:B------:R-:W-:-:S03]  /*09a0*/  IMAD R19, R0, R2, R7 ;  /* 0x0000000200137224 */ /* 0x000fc600078e0207 */
[----:B------:R-:W1:Y:S01]  /*09b0*/  LDC.64 R14, c[0x0][0x388] ;  /* 0x0000e200ff0e7b82 */ /* 0x000e620000000a00 */
[----:B0-----:R-:W-:-:S06]  /*09c0*/  IMAD.WIDE R16, R13, 0x4, R16 ;  /* 0x000000040d107825 */ /* 0x001fcc00078e0210 */
[----:B------:R-:W2:Y:S01]  /*09d0*/  LDG.E R16, desc[UR8][R16.64] ;  /* 0x0000000810107981 */ /* 0x000ea2000c1e1900 */
[----:B-1----:R-:W-:-:S06]  /*09e0*/  IMAD.WIDE.U32 R14, R19, 0x4, R14 ;  /* 0x00000004130e7825 */ /* 0x002fcc00078e000e */
[----:B------:R-:W3:Y:S01]  /*09f0*/  LDG.E R15, desc[UR8][R14.64] ;  /* 0x000000080e0f7981 */ /* 0x000ee2000c1e1900 */
[----:B------:R-:W-:Y:S02]  /*0a00*/  IADD3 R3, PT, PT, R3, R9, RZ ;  /* 0x0000000903037210 */ /* 0x000fe40007ffe0ff */
[----:B------:R-:W-:Y:S02]  /*0a10*/  LEA R9, R9, R10, 0x3 ;  /* 0x0000000a09097211 */ /* 0x000fe400078e18ff */
[----:B------:R-:W-:Y:S01]  /*0a20*/  LEA R3, R3, UR5, 0x2 ;  /* 0x0000000503037c11 */ /* 0x000fe2000f8e10ff */
[----:B--2---:R-:W-:Y:S04]  /*0a30*/  STS [R11], R16 ;  /* 0x000000100b007388 */ /* 0x004fe80000000800 */
[----:B---3--:R-:W-:Y:S01]  /*0a40*/  STS [R12], R15 ;  /* 0x0000000f0c007388 */ /* 0x008fe20000000800 */
[----:B------:R-:W-:Y:S06]  /*0a50*/  BAR.SYNC.DEFER_BLOCKING 0x0 ;  /* 0x0000000000007b1d */ /* 0x000fec0000010000 */
[----:B------:R-:W-:Y:S04]  /*0a60*/  LDS R0, [R3] ;  /* 0x0000000003007984 */ /* 0x000fe80000000800 */
[----:B------:R-:W0:Y:S04]  /*0a70*/  LDS.64 R8, [R9] ;  /* 0x0000000009087984 */ /* 0x000e280000000a00 */
[----:B------:R-:W1:Y:S01]  /*0a80*/  LDS R4, [R3+0x8] ;  /* 0x0000080003047984 */ /* 0x000e620000000800 */
[----:B0-----:R-:W-:-:S04]  /*0a90*/  IMAD R0, R8, R0, R29 ;  /* 0x0000000008007224 */ /* 0x001fc800078e021d */
[----:B-1----:R-:W-:Y:S01]  /*0aa0*/  IMAD R29, R4, R9, R0 ;  /* 0x00000009041d7224 */ /* 0x002fe200078e0200 */
[----:B------:R-:W-:Y:S06]  /*0ab0*/  BAR.SYNC.DEFER_BLOCKING 0x0 ;  /* 0x0000000000007b1d */ /* 0x000fec0000010000 */
.L_x_0:
[----:B------:R-:W0:Y:S01]  /*0ac0*/  LDC.64 R8, c[0x0][0x390] ;  /* 0x0000e400ff087b82 */ /* 0x000e220000000a00 */
[----:B------:R-:W-:-:S04]  /*0ad0*/  IMAD R3, R5, R2, R7 ;  /* 0x0000000205037224 */ /* 0x000fc800078e0207 */
[----:B0-----:R-:W-:-:S05]  /*0ae0*/  IMAD.WIDE R2, R3, 0x4, R8 ;  /* 0x0000000403027825 */ /* 0x001fca00078e0208 */
[----:B------:R-:W-:Y:S01]  /*0af0*/  STG.E desc[UR8][R2.64], R29 ;  /* 0x0000001d02007986 */ /* 0x000fe2000c101908 */
[----:B------:R-:W-:Y:S05]  /*0b00*/  EXIT ;  /* 0x000000000000794d */ /* 0x000fea0003800000 */
.L_x_4:
[----:B------:R-:W-:-:S00]  /*0b10*/  BRA `(.L_x_4) ;  /* 0xfffffffc00fc7947 */ /* 0x000fc0000383ffff */
[----:B------:R-:W-:-:S00]  /*0b20*/  NOP ;  /* 0x0000000000007918 */ /* 0x000fc00000000000 */
        /* <DEDUP_REMOVED lines=13> */
.L_x_5:


//--------------------- .nv.shared._Z15MatrixMulSharedPiS_S_i --------------------------
	.section	.nv.shared._Z15MatrixMulSharedPiS_S_i,"aw",@nobits
	.sectionflags	@""
	.align	4
.nv.shared._Z15MatrixMulSharedPiS_S_i:
	.zero		1056


//--------------------- .nv.shared.reserved.0     --------------------------
	.section	.nv.shared.reserved.0,"aw",@nobits
	.weak		__nv_reservedSMEM_offset_0_alias
	.size		__nv_reservedSMEM_offset_0_alias, 0, 64
	.other		__nv_reservedSMEM_offset_0_alias,@"STO_CUDA_RESERVED_SHARED STV_DEFAULT"
__nv_reservedSMEM_offset_0_alias:
	.zero		0
	.zero		64


//--------------------- .nv.constant0._Z15MatrixMulSharedPiS_S_i --------------------------
	.section	.nv.constant0._Z15MatrixMulSharedPiS_S_i,"a",@progbits
	.sectionflags	@""
	.align	4
.nv.constant0._Z15MatrixMulSharedPiS_S_i:
	.zero		924


//--------------------- SYMBOLS --------------------------

	.type		.nv.reservedSmem.offset0,@object
	.size		.nv.reservedSmem.offset0,0x4
	.type		.nv.reservedSmem.cap,@object
	.size		.nv.reservedSmem.cap,0x4
